//
// Generated by NVIDIA NVVM Compiler
//
// Compiler Build ID: CL-36424714
// Cuda compilation tools, release 13.0, V13.0.88
// Based on NVVM 20.0.0
//

.version 9.0
.target sm_100
.address_size 64

	// .globl	_Z19offsetCounterKerneliPKiPi

.visible .entry _Z19offsetCounterKerneliPKiPi(
	.param .u32 _Z19offsetCounterKerneliPKiPi_param_0,
	.param .u64 .ptr .align 1 _Z19offsetCounterKerneliPKiPi_param_1,
	.param .u64 .ptr .align 1 _Z19offsetCounterKerneliPKiPi_param_2
)
{
	.reg .b32 	%r<6>;
	.reg .b64 	%rd<8>;

	ld.param.u32 	%r1, [_Z19offsetCounterKerneliPKiPi_param_0];
	ld.param.u64 	%rd1, [_Z19offsetCounterKerneliPKiPi_param_1];
	ld.param.u64 	%rd2, [_Z19offsetCounterKerneliPKiPi_param_2];
	cvta.to.global.u64 	%rd3, %rd2;
	cvta.to.global.u64 	%rd4, %rd1;
	mov.u32 	%r2, %tid.x;
	mul.wide.u32 	%rd5, %r2, 4;
	add.s64 	%rd6, %rd4, %rd5;
	ld.global.u32 	%r3, [%rd6];
	add.s32 	%r4, %r1, %r2;
	add.s32 	%r5, %r4, %r3;
	add.s64 	%rd7, %rd3, %rd5;
	st.global.u32 	[%rd7], %r5;
	ret;

}


// ===== COMPILED SASS (sm_100) =====

	.target	sm_100

	.elftype	@"ET_EXEC"


//--------------------- .note.nv.tkinfo           --------------------------
	.section	.note.nv.tkinfo,"",@"SHT_NOTE"
	.sectionflags	@"SHF_NOTE_NV_TKINFO"
	.tkinfo
        /*0018*/ 	.word	0x00000002
        /*0030*/ 	.string	""
        /*0030*/ 	.string	"ptxas"
        /*0030*/ 	.string	"Cuda compilation tools, release 13.0, V13.0.88"
        /*0030*/ 	.string	"Build cuda_13.0.r13.0/compiler.36424714_0"
        /*0030*/ 	.string	"-arch sm_100 -m 64 "



//--------------------- .note.nv.cuinfo           --------------------------
	.section	.note.nv.cuinfo,"",@"SHT_NOTE"
	.sectionflags	@"SHF_NOTE_NV_CUINFO"
        /*0018*/ 	.short	0x0002
        /*001a*/ 	.short	0x0064
        /*001c*/ 	.short	0x0082
	.zero		2


//--------------------- .nv.info                  --------------------------
	.section	.nv.info,"",@"SHT_CUDA_INFO"
	.align	4


	//----- nvinfo : EIATTR_REGCOUNT
	.align		4
        /*0000*/ 	.byte	0x04, 0x2f
        /*0002*/ 	.short	(.L_1 - .L_0)
	.align		4
.L_0:
        /*0004*/ 	.word	index@(_Z19offsetCounterKerneliPKiPi)
        /*0008*/ 	.word	0x0000000a


	//----- nvinfo : EIATTR_FRAME_SIZE
	.align		4
.L_1:
        /*000c*/ 	.byte	0x04, 0x11
        /*000e*/ 	.short	(.L_3 - .L_2)
	.align		4
.L_2:
        /*0010*/ 	.word	index@(_Z19offsetCounterKerneliPKiPi)
        /*0014*/ 	.word	0x00000000


	//----- nvinfo : EIATTR_MIN_STACK_SIZE
	.align		4
.L_3:
        /*0018*/ 	.byte	0x04, 0x12
        /*001a*/ 	.short	(.L_5 - .L_4)
	.align		4
.L_4:
        /*001c*/ 	.word	index@(_Z19offsetCounterKerneliPKiPi)
        /*0020*/ 	.word	0x00000000
.L_5:


//--------------------- .nv.compat                --------------------------
	.section	.nv.compat,"",@"SHT_CUDA_COMPAT_INFO"
	.align	4
        /*0000*/ 	.byte	0x02, 0x09, 0x00, 0x00, 0x02, 0x02, 0x01, 0x00, 0x02, 0x05, 0x05, 0x00, 0x03, 0x07, 0x01, 0x01
        /*0010*/ 	.byte	0x02, 0x03, 0x00, 0x00, 0x02, 0x06, 0x01, 0x00, 0x04, 0x0b, 0x08, 0x00, 0x09, 0x00, 0x00, 0x00
        /*0020*/ 	.byte	0x00, 0x00, 0x00, 0x00


//--------------------- .nv.info._Z19offsetCounterKerneliPKiPi --------------------------
	.section	.nv.info._Z19offsetCounterKerneliPKiPi,"",@"SHT_CUDA_INFO"
	.sectionflags	@""
	.align	4


	//----- nvinfo : EIATTR_CUDA_API_VERSION
	.align		4
        /*0000*/ 	.byte	0x04, 0x37
        /*0002*/ 	.short	(.L_7 - .L_6)
.L_6:
        /*0004*/ 	.word	0x00000082


	//----- nvinfo : EIATTR_KPARAM_INFO
	.align		4
.L_7:
        /*0008*/ 	.byte	0x04, 0x17
        /*000a*/ 	.short	(.L_9 - .L_8)
.L_8:
        /*000c*/ 	.word	0x00000000
        /*0010*/ 	.short	0x0002
        /*0012*/ 	.short	0x0010
        /*0014*/ 	.byte	0x00, 0xf5, 0x21, 0x00


	//----- nvinfo : EIATTR_KPARAM_INFO
	.align		4
.L_9:
        /*0018*/ 	.byte	0x04, 0x17
        /*001a*/ 	.short	(.L_11 - .L_10)
.L_10:
        /*001c*/ 	.word	0x00000000
        /*0020*/ 	.short	0x0001
        /*0022*/ 	.short	0x0008
        /*0024*/ 	.byte	0x00, 0xf5, 0x21, 0x00


	//----- nvinfo : EIATTR_KPARAM_INFO
	.align		4
.L_11:
        /*0028*/ 	.byte	0x04, 0x17
        /*002a*/ 	.short	(.L_13 - .L_12)
.L_12:
        /*002c*/ 	.word	0x00000000
        /*0030*/ 	.short	0x0000
        /*0032*/ 	.short	0x0000
        /*0034*/ 	.byte	0x00, 0xf0, 0x11, 0x00


	//----- nvinfo : EIATTR_SPARSE_MMA_MASK
	.align		4
.L_13:
        /*0038*/ 	.byte	0x03, 0x50
        /*003a*/ 	.short	0x0000


	//----- nvinfo : EIATTR_MAXREG_COUNT
	.align		4
        /*003c*/ 	.byte	0x03, 0x1b
        /*003e*/ 	.short	0x00ff


	//----- nvinfo : EIATTR_MERCURY_ISA_VERSION
	.align		4
        /*0040*/ 	.byte	0x03, 0x5f
        /*0042*/ 	.short	0x0101


	//----- nvinfo : EIATTR_VRC_CTA_INIT_COUNT
	.align		4
        /*0044*/ 	.byte	0x02, 0x4a
	.zero		1
	.zero		1


	//----- nvinfo : EIATTR_EXIT_INSTR_OFFSETS
	.align		4
        /*0048*/ 	.byte	0x04, 0x1c
        /*004a*/ 	.short	(.L_15 - .L_14)


	//   ....[0]....
.L_14:
        /*004c*/ 	.word	0x000000b0


	//----- nvinfo : EIATTR_CBANK_PARAM_SIZE
	.align		4
.L_15:
        /*0050*/ 	.byte	0x03, 0x19
        /*0052*/ 	.short	0x0018


	//----- nvinfo : EIATTR_PARAM_CBANK
	.align		4
        /*0054*/ 	.byte	0x04, 0x0a
        /*0056*/ 	.short	(.L_17 - .L_16)
	.align		4
.L_16:
        /*0058*/ 	.word	index@(.nv.constant0._Z19offsetCounterKerneliPKiPi)
        /*005c*/ 	.short	0x0380
        /*005e*/ 	.short	0x0018


	//----- nvinfo : EIATTR_SW_WAR
	.align		4
.L_17:
        /*0060*/ 	.byte	0x04, 0x36
        /*0062*/ 	.short	(.L_19 - .L_18)
.L_18:
        /*0064*/ 	.word	0x00000008
.L_19:


//--------------------- .nv.callgraph             --------------------------
	.section	.nv.callgraph,"",@"SHT_CUDA_CALLGRAPH"
	.align	4
	.sectionentsize	8
	.align		4
        /*0000*/ 	.word	0x00000000
	.align		4
        /*0004*/ 	.word	0xffffffff
	.align		4
        /*0008*/ 	.word	0x00000000
	.align		4
        /*000c*/ 	.word	0xfffffffe
	.align		4
        /*0010*/ 	.word	0x00000000
	.align		4
        /*0014*/ 	.word	0xfffffffd
	.align		4
        /*0018*/ 	.word	0x00000000
	.align		4
        /*001c*/ 	.word	0xfffffffc


//--------------------- .text._Z19offsetCounterKerneliPKiPi --------------------------
	.section	.text._Z19offsetCounterKerneliPKiPi,"ax",@progbits
	.align	128
        .global         _Z19offsetCounterKerneliPKiPi
        .type           _Z19offsetCounterKerneliPKiPi,@function
        .size           _Z19offsetCounterKerneliPKiPi,(.L_x_1 - _Z19offsetCounterKerneliPKiPi)
        .other          _Z19offsetCounterKerneliPKiPi,@"STO_CUDA_ENTRY STV_DEFAULT"
_Z19offsetCounterKerneliPKiPi:
.text._Z19offsetCounterKerneliPKiPi:
[----:B------:R-:W-:Y:S01]  /*0000*/  LDC R1, c[0x0][0x37c] ;  /* 0x0000df00ff017b82 */ /* 0x000fe20000000800 */
[----:B------:R-:W0:Y:S07]  /*0010*/  S2R R7, SR_TID.X ;  /* 0x0000000000077919 */ /* 0x000e2e0000002100 */
[----:B------:R-:W0:Y:S01]  /*0020*/  LDC.64 R2, c[0x0][0x388] ;  /* 0x0000e200ff027b82 */ /* 0x000e220000000a00 */
[----:B------:R-:W1:Y:S01]  /*0030*/  LDCU.64 UR4, c[0x0][0x358] ;  /* 0x00006b00ff0477ac */ /* 0x000e620008000a00 */
[----:B------:R-:W2:Y:S06]  /*0040*/  LDCU UR6, c[0x0][0x380] ;  /* 0x00007000ff0677ac */ /* 0x000eac0008000800 */
[----:B------:R-:W3:Y:S01]  /*0050*/  LDC.64 R4, c[0x0][0x390] ;  /* 0x0000e400ff047b82 */ /* 0x000ee20000000a00 */
[----:B0-----:R-:W-:-:S06]  /*0060*/  IMAD.WIDE.U32 R2, R7, 0x4, R2 ;  /* 0x0000000407027825 */ /* 0x001fcc00078e0002 */
[----:B-1----:R-:W2:Y:S01]  /*0070*/  LDG.E R2, desc[UR4][R2.64] ;  /* 0x0000000402027981 */ /* 0x002ea2000c1e1900 */
[----:B---3--:R-:W-:Y:S01]  /*0080*/  IMAD.WIDE.U32 R4, R7, 0x4, R4 ;  /* 0x0000000407047825 */ /* 0x008fe200078e0004 */
[----:B--2---:R-:W-:-:S05]  /*0090*/  IADD3 R7, PT, PT, R2, UR6, R7 ;  /* 0x0000000602077c10 */ /* 0x004fca000fffe007 */
[----:B------:R-:W-:Y:S01]  /*00a0*/  STG.E desc[UR4][R4.64], R7 ;  /* 0x0000000704007986 */ /* 0x000fe2000c101904 */
[----:B------:R-:W-:Y:S05]  /*00b0*/  EXIT ;  /* 0x000000000000794d */ /* 0x000fea0003800000 */
.L_x_0:
[----:B------:R-:W-:-:S00]  /*00c0*/  BRA `(.L_x_0) ;  /* 0xfffffffc00fc7947 */ /* 0x000fc0000383ffff */
[----:B------:R-:W-:-:S00]  /*00d0*/  NOP ;  /* 0x0000000000007918 */ /* 0x000fc00000000000 */
        /* <DEDUP_REMOVED lines=10> */
.L_x_1:


//--------------------- .nv.shared.reserved.0     --------------------------
	.section	.nv.shared.reserved.0,"aw",@nobits
	.weak		__nv_reservedSMEM_offset_0_alias
	.size		__nv_reservedSMEM_offset_0_alias, 0, 64
	.other		__nv_reservedSMEM_offset_0_alias,@"STO_CUDA_RESERVED_SHARED STV_DEFAULT"
__nv_reservedSMEM_offset_0_alias:
	.zero		0
	.zero		64


//--------------------- .nv.constant0._Z19offsetCounterKerneliPKiPi --------------------------
	.section	.nv.constant0._Z19offsetCounterKerneliPKiPi,"a",@progbits
	.sectionflags	@""
	.align	4
.nv.constant0._Z19offsetCounterKerneliPKiPi:
	.zero		920


//--------------------- SYMBOLS --------------------------

	.type		.nv.reservedSmem.offset0,@object
	.size		.nv.reservedSmem.offset0,0x4
